//
// Generated by NVIDIA NVVM Compiler
//
// Compiler Build ID: CL-36424714
// Cuda compilation tools, release 13.0, V13.0.88
// Based on NVVM 20.0.0
//

.version 9.0
.target sm_100
.address_size 64

	// .globl	_Z14multiplicationPiS_S_

.visible .entry _Z14multiplicationPiS_S_(
	.param .u64 .ptr .align 1 _Z14multiplicationPiS_S__param_0,
	.param .u64 .ptr .align 1 _Z14multiplicationPiS_S__param_1,
	.param .u64 .ptr .align 1 _Z14multiplicationPiS_S__param_2
)
{
	.reg .pred 	%p<4>;
	.reg .b32 	%r<30>;
	.reg .b64 	%rd<21>;

	ld.param.u64 	%rd11, [_Z14multiplicationPiS_S__param_0];
	ld.param.u64 	%rd12, [_Z14multiplicationPiS_S__param_1];
	ld.param.u64 	%rd13, [_Z14multiplicationPiS_S__param_2];
	cvta.to.global.u64 	%rd1, %rd13;
	cvta.to.global.u64 	%rd14, %rd12;
	cvta.to.global.u64 	%rd15, %rd11;
	add.s64 	%rd2, %rd15, 8;
	add.s64 	%rd3, %rd14, 800;
	mov.b32 	%r26, 0;
$L__BB0_1:
	mul.lo.s32 	%r2, %r26, 100;
	mul.wide.u32 	%rd16, %r26, 400;
	add.s64 	%rd4, %rd2, %rd16;
	mov.b32 	%r27, 0;
$L__BB0_2:
	add.s32 	%r14, %r27, %r2;
	mul.wide.u32 	%rd17, %r14, 4;
	add.s64 	%rd5, %rd1, %rd17;
	ld.global.u32 	%r28, [%rd5];
	mul.wide.u32 	%rd18, %r27, 4;
	add.s64 	%rd19, %rd3, %rd18;
	mov.b32 	%r29, 0;
	mov.u64 	%rd20, %rd4;
$L__BB0_3:
	ld.global.u32 	%r15, [%rd20+-8];
	ld.global.u32 	%r16, [%rd19+-800];
	mad.lo.s32 	%r17, %r16, %r15, %r28;
	st.global.u32 	[%rd5], %r17;
	ld.global.u32 	%r18, [%rd20+-4];
	ld.global.u32 	%r19, [%rd19+-400];
	mad.lo.s32 	%r20, %r19, %r18, %r17;
	st.global.u32 	[%rd5], %r20;
	ld.global.u32 	%r21, [%rd20];
	ld.global.u32 	%r22, [%rd19];
	mad.lo.s32 	%r23, %r22, %r21, %r20;
	st.global.u32 	[%rd5], %r23;
	ld.global.u32 	%r24, [%rd20+4];
	ld.global.u32 	%r25, [%rd19+400];
	mad.lo.s32 	%r28, %r25, %r24, %r23;
	st.global.u32 	[%rd5], %r28;
	add.s32 	%r29, %r29, 4;
	add.s64 	%rd20, %rd20, 16;
	add.s64 	%rd19, %rd19, 1600;
	setp.ne.s32 	%p1, %r29, 100;
	@%p1 bra 	$L__BB0_3;
	add.s32 	%r27, %r27, 1;
	setp.ne.s32 	%p2, %r27, 100;
	@%p2 bra 	$L__BB0_2;
	add.s32 	%r26, %r26, 1;
	setp.ne.s32 	%p3, %r26, 100;
	@%p3 bra 	$L__BB0_1;
	ret;

}


// ===== COMPILED SASS (sm_100) =====

	.target	sm_100

	.elftype	@"ET_EXEC"


//--------------------- .note.nv.tkinfo           --------------------------
	.section	.note.nv.tkinfo,"",@"SHT_NOTE"
	.sectionflags	@"SHF_NOTE_NV_TKINFO"
	.tkinfo
        /*0018*/ 	.word	0x00000002
        /*0030*/ 	.string	""
        /*0030*/ 	.string	"ptxas"
        /*0030*/ 	.string	"Cuda compilation tools, release 13.0, V13.0.88"
        /*0030*/ 	.string	"Build cuda_13.0.r13.0/compiler.36424714_0"
        /*0030*/ 	.string	"-arch sm_100 -m 64 "



//--------------------- .note.nv.cuinfo           --------------------------
	.section	.note.nv.cuinfo,"",@"SHT_NOTE"
	.sectionflags	@"SHF_NOTE_NV_CUINFO"
        /*0018*/ 	.short	0x0002
        /*001a*/ 	.short	0x0064
        /*001c*/ 	.short	0x0082
	.zero		2


//--------------------- .nv.info                  --------------------------
	.section	.nv.info,"",@"SHT_CUDA_INFO"
	.align	4


	//----- nvinfo : EIATTR_REGCOUNT
	.align		4
        /*0000*/ 	.byte	0x04, 0x2f
        /*0002*/ 	.short	(.L_1 - .L_0)
	.align		4
.L_0:
        /*0004*/ 	.word	index@(_Z14multiplicationPiS_S_)
        /*0008*/ 	.word	0x00000014


	//----- nvinfo : EIATTR_FRAME_SIZE
	.align		4
.L_1:
        /*000c*/ 	.byte	0x04, 0x11
        /*000e*/ 	.short	(.L_3 - .L_2)
	.align		4
.L_2:
        /*0010*/ 	.word	index@(_Z14multiplicationPiS_S_)
        /*0014*/ 	.word	0x00000000


	//----- nvinfo : EIATTR_MIN_STACK_SIZE
	.align		4
.L_3:
        /*0018*/ 	.byte	0x04, 0x12
        /*001a*/ 	.short	(.L_5 - .L_4)
	.align		4
.L_4:
        /*001c*/ 	.word	index@(_Z14multiplicationPiS_S_)
        /*0020*/ 	.word	0x00000000
.L_5:


//--------------------- .nv.compat                --------------------------
	.section	.nv.compat,"",@"SHT_CUDA_COMPAT_INFO"
	.align	4
        /*0000*/ 	.byte	0x02, 0x09, 0x00, 0x00, 0x02, 0x02, 0x01, 0x00, 0x02, 0x05, 0x05, 0x00, 0x03, 0x07, 0x01, 0x01
        /*0010*/ 	.byte	0x02, 0x03, 0x00, 0x00, 0x02, 0x06, 0x01, 0x00, 0x04, 0x0b, 0x08, 0x00, 0x09, 0x00, 0x00, 0x00
        /*0020*/ 	.byte	0x00, 0x00, 0x00, 0x00


//--------------------- .nv.info._Z14multiplicationPiS_S_ --------------------------
	.section	.nv.info._Z14multiplicationPiS_S_,"",@"SHT_CUDA_INFO"
	.sectionflags	@""
	.align	4


	//----- nvinfo : EIATTR_CUDA_API_VERSION
	.align		4
        /*0000*/ 	.byte	0x04, 0x37
        /*0002*/ 	.short	(.L_7 - .L_6)
.L_6:
        /*0004*/ 	.word	0x00000082


	//----- nvinfo : EIATTR_KPARAM_INFO
	.align		4
.L_7:
        /*0008*/ 	.byte	0x04, 0x17
        /*000a*/ 	.short	(.L_9 - .L_8)
.L_8:
        /*000c*/ 	.word	0x00000000
        /*0010*/ 	.short	0x0002
        /*0012*/ 	.short	0x0010
        /*0014*/ 	.byte	0x00, 0xf5, 0x21, 0x00


	//----- nvinfo : EIATTR_KPARAM_INFO
	.align		4
.L_9:
        /*0018*/ 	.byte	0x04, 0x17
        /*001a*/ 	.short	(.L_11 - .L_10)
.L_10:
        /*001c*/ 	.word	0x00000000
        /*0020*/ 	.short	0x0001
        /*0022*/ 	.short	0x0008
        /*0024*/ 	.byte	0x00, 0xf5, 0x21, 0x00


	//----- nvinfo : EIATTR_KPARAM_INFO
	.align		4
.L_11:
        /*0028*/ 	.byte	0x04, 0x17
        /*002a*/ 	.short	(.L_13 - .L_12)
.L_12:
        /*002c*/ 	.word	0x00000000
        /*0030*/ 	.short	0x0000
        /*0032*/ 	.short	0x0000
        /*0034*/ 	.byte	0x00, 0xf5, 0x21, 0x00


	//----- nvinfo : EIATTR_SPARSE_MMA_MASK
	.align		4
.L_13:
        /*0038*/ 	.byte	0x03, 0x50
        /*003a*/ 	.short	0x0000


	//----- nvinfo : EIATTR_MAXREG_COUNT
	.align		4
        /*003c*/ 	.byte	0x03, 0x1b
        /*003e*/ 	.short	0x00ff


	//----- nvinfo : EIATTR_MERCURY_ISA_VERSION
	.align		4
        /*0040*/ 	.byte	0x03, 0x5f
        /*0042*/ 	.short	0x0101


	//----- nvinfo : EIATTR_VRC_CTA_INIT_COUNT
	.align		4
        /*0044*/ 	.byte	0x02, 0x4a
	.zero		1
	.zero		1


	//----- nvinfo : EIATTR_EXIT_INSTR_OFFSETS
	.align		4
        /*0048*/ 	.byte	0x04, 0x1c
        /*004a*/ 	.short	(.L_15 - .L_14)


	//   ....[0]....
.L_14:
        /*004c*/ 	.word	0x00001aa0


	//----- nvinfo : EIATTR_CBANK_PARAM_SIZE
	.align		4
.L_15:
        /*0050*/ 	.byte	0x03, 0x19
        /*0052*/ 	.short	0x0018


	//----- nvinfo : EIATTR_PARAM_CBANK
	.align		4
        /*0054*/ 	.byte	0x04, 0x0a
        /*0056*/ 	.short	(.L_17 - .L_16)
	.align		4
.L_16:
        /*0058*/ 	.word	index@(.nv.constant0._Z14multiplicationPiS_S_)
        /*005c*/ 	.short	0x0380
        /*005e*/ 	.short	0x0018


	//----- nvinfo : EIATTR_SW_WAR
	.align		4
.L_17:
        /*0060*/ 	.byte	0x04, 0x36
        /*0062*/ 	.short	(.L_19 - .L_18)
.L_18:
        /*0064*/ 	.word	0x00000008
.L_19:


//--------------------- .nv.callgraph             --------------------------
	.section	.nv.callgraph,"",@"SHT_CUDA_CALLGRAPH"
	.align	4
	.sectionentsize	8
	.align		4
        /*0000*/ 	.word	0x00000000
	.align		4
        /*0004*/ 	.word	0xffffffff
	.align		4
        /*0008*/ 	.word	0x00000000
	.align		4
        /*000c*/ 	.word	0xfffffffe
	.align		4
        /*0010*/ 	.word	0x00000000
	.align		4
        /*0014*/ 	.word	0xfffffffd
	.align		4
        /*0018*/ 	.word	0x00000000
	.align		4
        /*001c*/ 	.word	0xfffffffc


//--------------------- .text._Z14multiplicationPiS_S_ --------------------------
	.section	.text._Z14multiplicationPiS_S_,"ax",@progbits
	.align	128
        .global         _Z14multiplicationPiS_S_
        .type           _Z14multiplicationPiS_S_,@function
        .size           _Z14multiplicationPiS_S_,(.L_x_3 - _Z14multiplicationPiS_S_)
        .other          _Z14multiplicationPiS_S_,@"STO_CUDA_ENTRY STV_DEFAULT"
_Z14multiplicationPiS_S_:
.text._Z14multiplicationPiS_S_:
[----:B------:R-:W-:Y:S01]  /*0000*/  LDC R1, c[0x0][0x37c] ;  /* 0x0000df00ff017b82 */ /* 0x000fe20000000800 */
[----:B------:R-:W0:Y:S01]  /*0010*/  LDCU.128 UR8, c[0x0][0x380] ;  /* 0x00007000ff0877ac */ /* 0x000e220008000c00 */
[----:B------:R-:W-:Y:S01]  /*0020*/  HFMA2 R0, -RZ, RZ, 0, 0 ;  /* 0x00000000ff007431 */ /* 0x000fe200000001ff */
[----:B------:R-:W1:Y:S01]  /*0030*/  LDCU.64 UR12, c[0x0][0x358] ;  /* 0x00006b00ff0c77ac */ /* 0x000e620008000a00 */
[----:B0-----:R-:W-:Y:S02]  /*0040*/  UIADD3 UR6, UP0, UPT, UR8, 0x8, URZ ;  /* 0x0000000808067890 */ /* 0x001fe4000ff1e0ff */
[----:B------:R-:W-:Y:S02]  /*0050*/  UIADD3 UR4, UP1, UPT, UR10, 0x320, URZ ;  /* 0x000003200a047890 */ /* 0x000fe4000ff3e0ff */
[----:B------:R-:W-:Y:S02]  /*0060*/  UIADD3.X UR7, UPT, UPT, URZ, UR9, URZ, UP0, !UPT ;  /* 0x00000009ff077290 */ /* 0x000fe400087fe4ff */
[----:B-1----:R-:W-:-:S12]  /*0070*/  UIADD3.X UR5, UPT, UPT, URZ, UR11, URZ, UP1, !UPT ;  /* 0x0000000bff057290 */ /* 0x002fd80008ffe4ff */
.L_x_1:
[----:B------:R-:W-:Y:S02]  /*0080*/  MOV R2, UR6 ;  /* 0x0000000600027c02 */ /* 0x000fe40008000f00 */
[----:B------:R-:W-:Y:S02]  /*0090*/  MOV R3, UR7 ;  /* 0x0000000700037c02 */ /* 0x000fe40008000f00 */
[----:B------:R-:W-:Y:S02]  /*00a0*/  MOV R8, R0 ;  /* 0x0000000000087202 */ /* 0x000fe40000000f00 */
[----:B------:R-:W-:Y:S01]  /*00b0*/  MOV R9, RZ ;  /* 0x000000ff00097202 */ /* 0x000fe20000000f00 */
[C---:B------:R-:W-:Y:S01]  /*00c0*/  IMAD.WIDE.U32 R2, R0.reuse, 0x190, R2 ;  /* 0x0000019000027825 */ /* 0x040fe200078e0002 */
[----:B------:R-:W-:-:S04]  /*00d0*/  IADD3 R0, PT, PT, R0, 0x1, RZ ;  /* 0x0000000100007810 */ /* 0x000fc80007ffe0ff */
[----:B0-----:R-:W-:-:S13]  /*00e0*/  ISETP.NE.AND P1, PT, R0, 0x64, PT ;  /* 0x000000640000780c */ /* 0x001fda0003f25270 */
.L_x_0:
[----:B0-----:R-:W0:Y:S01]  /*00f0*/  LDC.64 R4, c[0x0][0x390] ;  /* 0x0000e400ff047b82 */ /* 0x001e220000000a00 */
[----:B------:R-:W-:Y:S01]  /*0100*/  MOV R6, UR4 ;  /* 0x0000000400067c02 */ /* 0x000fe20008000f00 */
[----:B------:R-:W-:Y:S01]  /*0110*/  IMAD R11, R8, 0x64, R9 ;  /* 0x00000064080b7824 */ /* 0x000fe200078e0209 */
[----:B------:R-:W-:-:S03]  /*0120*/  MOV R7, UR5 ;  /* 0x0000000500077c02 */ /* 0x000fc60008000f00 */
[----:B------:R-:W-:-:S05]  /*0130*/  IMAD.WIDE.U32 R6, R9, 0x4, R6 ;  /* 0x0000000409067825 */ /* 0x000fca00078e0006 */
[----:B------:R-:W2:Y:S01]  /*0140*/  LDG.E R12, desc[UR12][R6.64+-0x320] ;  /* 0xfffce00c060c7981 */ /* 0x000ea2000c1e1900 */
[----:B0-----:R-:W-:-:S03]  /*0150*/  IMAD.WIDE.U32 R4, R11, 0x4, R4 ;  /* 0x000000040b047825 */ /* 0x001fc600078e0004 */
[----:B------:R-:W2:Y:S04]  /*0160*/  LDG.E R11, desc[UR12][R2.64+-0x8] ;  /* 0xfffff80c020b7981 */ /* 0x000ea8000c1e1900 */
[----:B------:R-:W2:Y:S02]  /*0170*/  LDG.E R10, desc[UR12][R4.64] ;  /* 0x0000000c040a7981 */ /* 0x000ea4000c1e1900 */
[----:B--2---:R-:W-:-:S05]  /*0180*/  IMAD R11, R11, R12, R10 ;  /* 0x0000000c0b0b7224 */ /* 0x004fca00078e020a */
[----:B------:R0:W-:Y:S04]  /*0190*/  STG.E desc[UR12][R4.64], R11 ;  /* 0x0000000b04007986 */ /* 0x0001e8000c10190c */
        /* <DEDUP_REMOVED lines=8> */
[----:B------:R-:W0:Y:S04]  /*0220*/  LDG.E R10, desc[UR12][R2.64+0x4] ;  /* 0x0000040c020a7981 */ /* 0x000e28000c1e1900 */
[----:B------:R-:W0:Y:S02]  /*0230*/  LDG.E R12, desc[UR12][R6.64+0x190] ;  /* 0x0001900c060c7981 */ /* 0x000e24000c1e1900 */
[----:B0-----:R-:W-:-:S05]  /*0240*/  IMAD R11, R10, R12, R15 ;  /* 0x0000000c0a0b7224 */ /* 0x001fca00078e020f */
[----:B------:R0:W-:Y:S04]  /*0250*/  STG.E desc[UR12][R4.64], R11 ;  /* 0x0000000b04007986 */ /* 0x0001e8000c10190c */
[----:B------:R-:W1:Y:S04]  /*0260*/  LDG.E R10, desc[UR12][R2.64+0x8] ;  /* 0x0000080c020a7981 */ /* 0x000e68000c1e1900 */
[----:B------:R-:W1:Y:S02]  /*0270*/  LDG.E R12, desc[UR12][R6.64+0x320] ;  /* 0x0003200c060c7981 */ /* 0x000e64000c1e1900 */
[----:B-1----:R-:W-:-:S05]  /*0280*/  IMAD R13, R10, R12, R11 ;  /* 0x0000000c0a0d7224 */ /* 0x002fca00078e020b */
        /* <DEDUP_REMOVED lines=353> */
[----:B------:R-:W3:Y:S04]  /*18a0*/  LDG.E R10, desc[UR12][R2.64+0x16c] ;  /* 0x00016c0c020a7981 */ /* 0x000ee8000c1e1900 */
[----:B------:R-:W3:Y:S02]  /*18b0*/  LDG.E R12, desc[UR12][R6.64+0x8e30] ;  /* 0x008e300c060c7981 */ /* 0x000ee4000c1e1900 */
[----:B---3--:R-:W-:-:S05]  /*18c0*/  IMAD R17, R10, R12, R15 ;  /* 0x0000000c0a117224 */ /* 0x008fca00078e020f */
[----:B------:R-:W-:Y:S04]  /*18d0*/  STG.E desc[UR12][R4.64], R17 ;  /* 0x0000001104007986 */ /* 0x000fe8000c10190c */
[----:B------:R-:W1:Y:S04]  /*18e0*/  LDG.E R10, desc[UR12][R2.64+0x170] ;  /* 0x0001700c020a7981 */ /* 0x000e68000c1e1900 */
[----:B0-----:R-:W1:Y:S02]  /*18f0*/  LDG.E R11, desc[UR12][R6.64+0x8fc0] ;  /* 0x008fc00c060b7981 */ /* 0x001e64000c1e1900 */
[----:B-1----:R-:W-:-:S05]  /*1900*/  IMAD R13, R10, R11, R17 ;  /* 0x0000000b0a0d7224 */ /* 0x002fca00078e0211 */
        /* <DEDUP_REMOVED lines=14> */
[----:B------:R-:W1:Y:S01]  /*19f0*/  LDG.E R12, desc[UR12][R6.64+0x9600] ;  /* 0x0096000c060c7981 */ /* 0x000e62000c1e1900 */
[----:B------:R-:W-:Y:S01]  /*1a00*/  IADD3 R9, PT, PT, R9, 0x1, RZ ;  /* 0x0000000109097810 */ /* 0x000fe20007ffe0ff */
[----:B-1----:R-:W-:-:S05]  /*1a10*/  IMAD R15, R10, R12, R13 ;  /* 0x0000000c0a0f7224 */ /* 0x002fca00078e020d */
[----:B------:R0:W-:Y:S04]  /*1a20*/  STG.E desc[UR12][R4.64], R15 ;  /* 0x0000000f04007986 */ /* 0x0001e8000c10190c */
[----:B------:R-:W2:Y:S04]  /*1a30*/  LDG.E R12, desc[UR12][R6.64+0x9790] ;  /* 0x0097900c060c7981 */ /* 0x000ea8000c1e1900 */
[----:B------:R-:W2:Y:S01]  /*1a40*/  LDG.E R10, desc[UR12][R2.64+0x184] ;  /* 0x0001840c020a7981 */ /* 0x000ea2000c1e1900 */
[----:B------:R-:W-:Y:S01]  /*1a50*/  ISETP.NE.AND P0, PT, R9, 0x64, PT ;  /* 0x000000640900780c */ /* 0x000fe20003f05270 */
[----:B--2---:R-:W-:-:S05]  /*1a60*/  IMAD R11, R10, R12, R15 ;  /* 0x0000000c0a0b7224 */ /* 0x004fca00078e020f */
[----:B------:R0:W-:Y:S07]  /*1a70*/  STG.E desc[UR12][R4.64], R11 ;  /* 0x0000000b04007986 */ /* 0x0001ee000c10190c */
[----:B------:R-:W-:Y:S05]  /*1a80*/  @P0 BRA `(.L_x_0) ;  /* 0xffffffe400980947 */ /* 0x000fea000383ffff */
[----:B------:R-:W-:Y:S05]  /*1a90*/  @P1 BRA `(.L_x_1) ;  /* 0xffffffe400781947 */ /* 0x000fea000383ffff */
[----:B------:R-:W-:Y:S05]  /*1aa0*/  EXIT ;  /* 0x000000000000794d */ /* 0x000fea0003800000 */
.L_x_2:
[----:B------:R-:W-:-:S00]  /*1ab0*/  BRA `(.L_x_2) ;  /* 0xfffffffc00fc7947 */ /* 0x000fc0000383ffff */
[----:B------:R-:W-:-:S00]  /*1ac0*/  NOP ;  /* 0x0000000000007918 */ /* 0x000fc00000000000 */
        /* <DEDUP_REMOVED lines=11> */
.L_x_3:


//--------------------- .nv.shared.reserved.0     --------------------------
	.section	.nv.shared.reserved.0,"aw",@nobits
	.weak		__nv_reservedSMEM_offset_0_alias
	.size		__nv_reservedSMEM_offset_0_alias, 0, 64
	.other		__nv_reservedSMEM_offset_0_alias,@"STO_CUDA_RESERVED_SHARED STV_DEFAULT"
__nv_reservedSMEM_offset_0_alias:
	.zero		0
	.zero		64


//--------------------- .nv.constant0._Z14multiplicationPiS_S_ --------------------------
	.section	.nv.constant0._Z14multiplicationPiS_S_,"a",@progbits
	.sectionflags	@""
	.align	4
.nv.constant0._Z14multiplicationPiS_S_:
	.zero		920


//--------------------- SYMBOLS --------------------------

	.type		.nv.reservedSmem.offset0,@object
	.size		.nv.reservedSmem.offset0,0x4
